	.headerflags	@"EF_CUDA_TEXMODE_UNIFIED EF_CUDA_64BIT_ADDRESS EF_CUDA_ACCELERATORS EF_CUDA_SM90 EF_CUDA_VIRTUAL_SM(EF_CUDA_SM90)"
	.elftype	@"ET_EXEC"


//--------------------- .nv.info                  --------------------------
	.section	.nv.info,"",@"SHT_CUDA_INFO"
	.align	4


	//----- nvinfo : EIATTR_REGCOUNT
	.align		4
        /*0000*/ 	.byte	0x04, 0x2f
        /*0002*/ 	.short	(.L_1 - .L_0)
	.align		4
.L_0:
        /*0004*/ 	.word	index@(triton_poi_fused_relu_threshold_backward_0)
        /*0008*/ 	.word	0x0000000e


	//----- nvinfo : EIATTR_MIN_STACK_SIZE
	.align		4
.L_1:
        /*000c*/ 	.byte	0x04, 0x12
        /*000e*/ 	.short	(.L_3 - .L_2)
	.align		4
.L_2:
        /*0010*/ 	.word	index@(triton_poi_fused_relu_threshold_backward_0)
        /*0014*/ 	.word	0x00000000


	//----- nvinfo : EIATTR_FRAME_SIZE
	.align		4
.L_3:
        /*0018*/ 	.byte	0x04, 0x11
        /*001a*/ 	.short	(.L_5 - .L_4)
	.align		4
.L_4:
        /*001c*/ 	.word	index@(triton_poi_fused_relu_threshold_backward_0)
        /*0020*/ 	.word	0x00000000


	//----- nvinfo : EIATTR_MIN_STACK_SIZE
	.align		4
.L_5:
        /*0024*/ 	.byte	0x04, 0x12
        /*0026*/ 	.short	(.L_7 - .L_6)
	.align		4
.L_6:
        /*0028*/ 	.word	index@(triton_poi_fused_relu_threshold_backward_0)
        /*002c*/ 	.word	0x00000000
.L_7:


//--------------------- .nv.info.triton_poi_fused_relu_threshold_backward_0 --------------------------
	.section	.nv.info.triton_poi_fused_relu_threshold_backward_0,"",@"SHT_CUDA_INFO"
	.sectionflags	@""
	.align	4


	//----- nvinfo : EIATTR_CUDA_API_VERSION
	.align		4
        /*0000*/ 	.byte	0x04, 0x37
        /*0002*/ 	.short	(.L_9 - .L_8)
.L_8:
        /*0004*/ 	.word	0x0000007c


	//----- nvinfo : EIATTR_KPARAM_INFO
	.align		4
.L_9:
        /*0008*/ 	.byte	0x04, 0x17
        /*000a*/ 	.short	(.L_11 - .L_10)
.L_10:
        /*000c*/ 	.word	0x00000000
        /*0010*/ 	.short	0x0003
        /*0012*/ 	.short	0x0018
        /*0014*/ 	.byte	0x00, 0xf0, 0x11, 0x00


	//----- nvinfo : EIATTR_KPARAM_INFO
	.align		4
.L_11:
        /*0018*/ 	.byte	0x04, 0x17
        /*001a*/ 	.short	(.L_13 - .L_12)
.L_12:
        /*001c*/ 	.word	0x00000000
        /*0020*/ 	.short	0x0002
        /*0022*/ 	.short	0x0010
        /*0024*/ 	.byte	0x00, 0xf4, 0x21, 0x00


	//----- nvinfo : EIATTR_KPARAM_INFO
	.align		4
.L_13:
        /*0028*/ 	.byte	0x04, 0x17
        /*002a*/ 	.short	(.L_15 - .L_14)
.L_14:
        /*002c*/ 	.word	0x00000000
        /*0030*/ 	.short	0x0001
        /*0032*/ 	.short	0x0008
        /*0034*/ 	.byte	0x00, 0xf4, 0x21, 0x00


	//----- nvinfo : EIATTR_KPARAM_INFO
	.align		4
.L_15:
        /*0038*/ 	.byte	0x04, 0x17
        /*003a*/ 	.short	(.L_17 - .L_16)
.L_16:
        /*003c*/ 	.word	0x00000000
        /*0040*/ 	.short	0x0000
        /*0042*/ 	.short	0x0000
        /*0044*/ 	.byte	0x00, 0xf4, 0x21, 0x00


	//----- nvinfo : EIATTR_SPARSE_MMA_MASK
	.align		4
.L_17:
        /*0048*/ 	.byte	0x03, 0x50
        /*004a*/ 	.short	0x0000


	//----- nvinfo : EIATTR_MAXREG_COUNT
	.align		4
        /*004c*/ 	.byte	0x03, 0x1b
        /*004e*/ 	.short	0x00ff


	//----- nvinfo : EIATTR_EXIT_INSTR_OFFSETS
	.align		4
        /*0050*/ 	.byte	0x04, 0x1c
        /*0052*/ 	.short	(.L_19 - .L_18)


	//   ....[0]....
.L_18:
        /*0054*/ 	.word	0x000001c0


	//   ....[1]....
        /*0058*/ 	.word	0x000001e0


	//----- nvinfo : EIATTR_REQNTID
	.align		4
.L_19:
        /*005c*/ 	.byte	0x04, 0x10
        /*005e*/ 	.short	(.L_21 - .L_20)
.L_20:
        /*0060*/ 	.word	0x00000080
        /*0064*/ 	.word	0x00000001
        /*0068*/ 	.word	0x00000001


	//----- nvinfo : EIATTR_CBANK_PARAM_SIZE
	.align		4
.L_21:
        /*006c*/ 	.byte	0x03, 0x19
        /*006e*/ 	.short	0x001c


	//----- nvinfo : EIATTR_PARAM_CBANK
	.align		4
        /*0070*/ 	.byte	0x04, 0x0a
        /*0072*/ 	.short	(.L_23 - .L_22)
	.align		4
.L_22:
        /*0074*/ 	.word	index@(.nv.constant0.triton_poi_fused_relu_threshold_backward_0)
        /*0078*/ 	.short	0x0210
        /*007a*/ 	.short	0x001c


	//----- nvinfo : EIATTR_SW_WAR
	.align		4
.L_23:
        /*007c*/ 	.byte	0x04, 0x36
        /*007e*/ 	.short	(.L_25 - .L_24)
.L_24:
        /*0080*/ 	.word	0x00000008
.L_25:


//--------------------- .nv.callgraph             --------------------------
	.section	.nv.callgraph,"",@"SHT_CUDA_CALLGRAPH"
	.align	4
	.sectionentsize	8
	.align		4
        /*0000*/ 	.word	0x00000000
	.align		4
        /*0004*/ 	.word	0xffffffff
	.align		4
        /*0008*/ 	.word	0x00000000
	.align		4
        /*000c*/ 	.word	0xfffffffe
	.align		4
        /*0010*/ 	.word	0x00000000
	.align		4
        /*0014*/ 	.word	0xfffffffd
	.align		4
        /*0018*/ 	.word	0x00000000
	.align		4
        /*001c*/ 	.word	0xfffffffc


//--------------------- .text.triton_poi_fused_relu_threshold_backward_0 --------------------------
	.section	.text.triton_poi_fused_relu_threshold_backward_0,"ax",@progbits
	.align	128
        .global         triton_poi_fused_relu_threshold_backward_0
        .type           triton_poi_fused_relu_threshold_backward_0,@function
        .size           triton_poi_fused_relu_threshold_backward_0,(.L_x_1 - triton_poi_fused_relu_threshold_backward_0)
        .other          triton_poi_fused_relu_threshold_backward_0,@"STO_CUDA_ENTRY STV_DEFAULT"
triton_poi_fused_relu_threshold_backward_0:
.text.triton_poi_fused_relu_threshold_backward_0:
[----:B------:R-:W0:Y:S02]  /*0000*/  LDC R1, c[0x0][0x28] ;  /* 0x00000a00ff017b82 */ /* 0x000e240000000800 */
[----:B------:R-:W1:Y:S01]  /*0010*/  S2R R0, SR_TID.X ;  /* 0x0000000000007919 */ /* 0x000e620000002100 */
[----:B------:R-:W2:Y:S01]  /*0020*/  LDC.64 R4, c[0x0][0x218] ;  /* 0x00008600ff047b82 */ /* 0x000ea20000000a00 */
[----:B------:R-:W-:Y:S01]  /*0030*/  ULDC.64 UR4, c[0x0][0x208] ;  /* 0x0000820000047ab9 */ /* 0x000fe20000000a00 */
[----:B------:R-:W-:Y:S01]  /*0040*/  ULDC.64 UR6, c[0x0][0x220] ;  /* 0x0000880000067ab9 */ /* 0x000fe20000000a00 */
[----:B------:R-:W3:Y:S05]  /*0050*/  S2R R7, SR_CTAID.X ;  /* 0x0000000000077919 */ /* 0x000eea0000002500 */
[----:B------:R-:W4:Y:S01]  /*0060*/  LDC.64 R2, c[0x0][0x210] ;  /* 0x00008400ff027b82 */ /* 0x000f220000000a00 */
[----:B-1----:R-:W-:-:S05]  /*0070*/  LOP3.LUT R0, R0, 0x7f, RZ, 0xc0, !PT ;  /* 0x0000007f00007812 */ /* 0x002fca00078ec0ff */
[----:B---3--:R-:W-:-:S04]  /*0080*/  IMAD R7, R7, 0x80, R0 ;  /* 0x0000008007077824 */ /* 0x008fc800078e0200 */
[C---:B------:R-:W-:Y:S01]  /*0090*/  IMAD.HI R0, R7.reuse, 0x66666667, RZ ;  /* 0x6666666707007827 */ /* 0x040fe200078e02ff */
[----:B------:R-:W-:-:S03]  /*00a0*/  ISETP.GE.AND P0, PT, R7, 0x280, PT ;  /* 0x000002800700780c */ /* 0x000fc60003f06270 */
[----:B----4-:R-:W-:Y:S01]  /*00b0*/  IMAD.WIDE R2, R7, 0x4, R2 ;  /* 0x0000000407027825 */ /* 0x010fe200078e0202 */
[----:B------:R-:W-:-:S04]  /*00c0*/  SHF.R.U32.HI R9, RZ, 0x1f, R0 ;  /* 0x0000001fff097819 */ /* 0x000fc80000011600 */
[----:B------:R-:W-:-:S05]  /*00d0*/  LEA.HI.SX32 R0, R0, R9, 0x1e ;  /* 0x0000000900007211 */ /* 0x000fca00078ff2ff */
[----:B------:R-:W-:Y:S02]  /*00e0*/  IMAD R9, R0, -0xa, R7 ;  /* 0xfffffff600097824 */ /* 0x000fe400078e0207 */
[----:B------:R-:W-:Y:S02]  /*00f0*/  IMAD.MOV.U32 R0, RZ, RZ, RZ ;  /* 0x000000ffff007224 */ /* 0x000fe400078e00ff */
[----:B--2---:R-:W-:-:S04]  /*0100*/  IMAD.WIDE R4, R9, 0x4, R4 ;  /* 0x0000000409047825 */ /* 0x004fc800078e0204 */
[----:B------:R-:W-:Y:S01]  /*0110*/  IMAD.MOV.U32 R9, RZ, RZ, RZ ;  /* 0x000000ffff097224 */ /* 0x000fe200078e00ff */
[----:B------:R-:W2:Y:S05]  /*0120*/  @!P0 LDG.E R0, desc[UR4][R2.64] ;  /* 0x0000000402008981 */ /* 0x000eaa000c1e1900 */
[----:B------:R-:W2:Y:S02]  /*0130*/  @!P0 LDG.E.EL R9, desc[UR4][R4.64] ;  /* 0x0000000404098981 */ /* 0x000ea4000c2e1900 */
[----:B--2---:R-:W-:Y:S01]  /*0140*/  FADD R6, R9, R0 ;  /* 0x0000000009067221 */ /* 0x004fe20000000000 */
[----:B------:R-:W-:-:S04]  /*0150*/  FSETP.GEU.AND P1, PT, R0, -R9, PT ;  /* 0x800000090000720b */ /* 0x000fc80003f2e000 */
[----:B------:R-:W-:Y:S02]  /*0160*/  FSEL R9, R6, RZ, P1 ;  /* 0x000000ff06097208 */ /* 0x000fe40000800000 */
[----:B------:R-:W-:Y:S02]  /*0170*/  IADD3 R6, P1, R7, UR6, RZ ;  /* 0x0000000607067c10 */ /* 0x000fe4000ff3e0ff */
[----:B------:R-:W-:Y:S01]  /*0180*/  FSETP.GTU.AND P2, PT, R9, RZ, PT ;  /* 0x000000ff0900720b */ /* 0x000fe20003f4c000 */
[----:B------:R1:W-:Y:S01]  /*0190*/  @!P0 STG.E desc[UR4][R2.64], R9 ;  /* 0x0000000902008986 */ /* 0x0003e2000c101904 */
[----:B------:R-:W-:Y:S02]  /*01a0*/  LEA.HI.X.SX32 R7, R7, UR7, 0x1, P1 ;  /* 0x0000000707077c11 */ /* 0x000fe400088f0eff */
[----:B------:R-:W-:Y:S01]  /*01b0*/  SEL R11, RZ, 0x1, P2 ;  /* 0x00000001ff0b7807 */ /* 0x000fe20001000000 */
[----:B------:R-:W-:Y:S08]  /*01c0*/  @P0 EXIT ;  /* 0x000000000000094d */ /* 0x000ff00003800000 */
[----:B------:R-:W-:Y:S01]  /*01d0*/  STG.E.U8 desc[UR4][R6.64], R11 ;  /* 0x0000000b06007986 */ /* 0x000fe2000c101104 */
[----:B------:R-:W-:Y:S05]  /*01e0*/  EXIT ;  /* 0x000000000000794d */ /* 0x000fea0003800000 */
.L_x_0:
[----:B------:R-:W-:-:S00]  /*01f0*/  BRA `(.L_x_0) ;  /* 0xfffffffc00fc7947 */ /* 0x000fc0000383ffff */
[----:B------:R-:W-:-:S00]  /*0200*/  NOP ;  /* 0x0000000000007918 */ /* 0x000fc00000000000 */
[----:B------:R-:W-:-:S00]  /*0210*/  NOP ;  /* 0x0000000000007918 */ /* 0x000fc00000000000 */
[----:B------:R-:W-:-:S00]  /*0220*/  NOP ;  /* 0x0000000000007918 */ /* 0x000fc00000000000 */
[----:B------:R-:W-:-:S00]  /*0230*/  NOP ;  /* 0x0000000000007918 */ /* 0x000fc00000000000 */
[----:B------:R-:W-:-:S00]  /*0240*/  NOP ;  /* 0x0000000000007918 */ /* 0x000fc00000000000 */
[----:B------:R-:W-:-:S00]  /*0250*/  NOP ;  /* 0x0000000000007918 */ /* 0x000fc00000000000 */
[----:B------:R-:W-:-:S00]  /*0260*/  NOP ;  /* 0x0000000000007918 */ /* 0x000fc00000000000 */
[----:B------:R-:W-:-:S00]  /*0270*/  NOP ;  /* 0x0000000000007918 */ /* 0x000fc00000000000 */
.L_x_1:


//--------------------- .nv.constant0.triton_poi_fused_relu_threshold_backward_0 --------------------------
	.section	.nv.constant0.triton_poi_fused_relu_threshold_backward_0,"a",@progbits
	.sectionflags	@""
	.align	4
.nv.constant0.triton_poi_fused_relu_threshold_backward_0:
	.zero		556
